//
// Generated by NVIDIA NVVM Compiler
//
// Compiler Build ID: CL-36424714
// Cuda compilation tools, release 13.0, V13.0.88
// Based on NVVM 20.0.0
//

.version 9.0
.target sm_100
.address_size 64


.entry _Z7collatzlllPi(
	.param .u64 _Z7collatzlllPi_param_0,
	.param .u64 _Z7collatzlllPi_param_1,
	.param .u64 _Z7collatzlllPi_param_2,
	.param .u64 .ptr .align 1 _Z7collatzlllPi_param_3
)
{
	.reg .pred 	%p<5>;
	.reg .b32 	%r<9>;
	.reg .b64 	%rd<17>;

	ld.param.u64 	%rd7, [_Z7collatzlllPi_param_0];
	ld.param.u64 	%rd8, [_Z7collatzlllPi_param_1];
	ld.param.u64 	%rd9, [_Z7collatzlllPi_param_2];
	ld.param.u64 	%rd6, [_Z7collatzlllPi_param_3];
	mov.u32 	%r3, %tid.x;
	cvt.u64.u32 	%rd10, %r3;
	mov.u32 	%r4, %ctaid.x;
	mov.u32 	%r5, %ntid.x;
	mul.wide.u32 	%rd11, %r4, %r5;
	add.s64 	%rd12, %rd11, %rd10;
	mad.lo.s64 	%rd15, %rd9, %rd12, %rd7;
	setp.ge.s64 	%p1, %rd15, %rd8;
	@%p1 bra 	$L__BB0_7;
	mov.b32 	%r8, 1;
$L__BB0_2:
	add.s32 	%r8, %r8, 1;
	and.b64  	%rd13, %rd15, 1;
	setp.eq.b64 	%p2, %rd13, 1;
	not.pred 	%p3, %p2;
	@%p3 bra 	$L__BB0_4;
	mad.lo.s64 	%rd15, %rd15, 3, 1;
	bra.uni 	$L__BB0_5;
$L__BB0_4:
	shr.s64 	%rd15, %rd15, 1;
$L__BB0_5:
	setp.ne.s64 	%p4, %rd15, 1;
	@%p4 bra 	$L__BB0_2;
	cvta.to.global.u64 	%rd14, %rd6;
	atom.global.max.s32 	%r7, [%rd14], %r8;
$L__BB0_7:
	ret;

}


// ===== COMPILED SASS (sm_100) =====

	.target	sm_100

	.elftype	@"ET_EXEC"


//--------------------- .note.nv.tkinfo           --------------------------
	.section	.note.nv.tkinfo,"",@"SHT_NOTE"
	.sectionflags	@"SHF_NOTE_NV_TKINFO"
	.tkinfo
        /*0018*/ 	.word	0x00000002
        /*0030*/ 	.string	""
        /*0030*/ 	.string	"ptxas"
        /*0030*/ 	.string	"Cuda compilation tools, release 13.0, V13.0.88"
        /*0030*/ 	.string	"Build cuda_13.0.r13.0/compiler.36424714_0"
        /*0030*/ 	.string	"-arch sm_100 -m 64 "



//--------------------- .note.nv.cuinfo           --------------------------
	.section	.note.nv.cuinfo,"",@"SHT_NOTE"
	.sectionflags	@"SHF_NOTE_NV_CUINFO"
        /*0018*/ 	.short	0x0002
        /*001a*/ 	.short	0x0064
        /*001c*/ 	.short	0x0082
	.zero		2


//--------------------- .nv.info                  --------------------------
	.section	.nv.info,"",@"SHT_CUDA_INFO"
	.align	4


	//----- nvinfo : EIATTR_REGCOUNT
	.align		4
        /*0000*/ 	.byte	0x04, 0x2f
        /*0002*/ 	.short	(.L_1 - .L_0)
	.align		4
.L_0:
        /*0004*/ 	.word	index@(_Z7collatzlllPi)
        /*0008*/ 	.word	0x0000000b


	//----- nvinfo : EIATTR_FRAME_SIZE
	.align		4
.L_1:
        /*000c*/ 	.byte	0x04, 0x11
        /*000e*/ 	.short	(.L_3 - .L_2)
	.align		4
.L_2:
        /*0010*/ 	.word	index@(_Z7collatzlllPi)
        /*0014*/ 	.word	0x00000000


	//----- nvinfo : EIATTR_MIN_STACK_SIZE
	.align		4
.L_3:
        /*0018*/ 	.byte	0x04, 0x12
        /*001a*/ 	.short	(.L_5 - .L_4)
	.align		4
.L_4:
        /*001c*/ 	.word	index@(_Z7collatzlllPi)
        /*0020*/ 	.word	0x00000000
.L_5:


//--------------------- .nv.compat                --------------------------
	.section	.nv.compat,"",@"SHT_CUDA_COMPAT_INFO"
	.align	4
        /*0000*/ 	.byte	0x02, 0x09, 0x00, 0x00, 0x02, 0x02, 0x01, 0x00, 0x02, 0x05, 0x05, 0x00, 0x03, 0x07, 0x01, 0x01
        /*0010*/ 	.byte	0x02, 0x03, 0x00, 0x00, 0x02, 0x06, 0x01, 0x00, 0x04, 0x0b, 0x08, 0x00, 0x09, 0x00, 0x00, 0x00
        /*0020*/ 	.byte	0x00, 0x00, 0x00, 0x00


//--------------------- .nv.info._Z7collatzlllPi  --------------------------
	.section	.nv.info._Z7collatzlllPi,"",@"SHT_CUDA_INFO"
	.sectionflags	@""
	.align	4


	//----- nvinfo : EIATTR_CUDA_API_VERSION
	.align		4
        /*0000*/ 	.byte	0x04, 0x37
        /*0002*/ 	.short	(.L_7 - .L_6)
.L_6:
        /*0004*/ 	.word	0x00000082


	//----- nvinfo : EIATTR_KPARAM_INFO
	.align		4
.L_7:
        /*0008*/ 	.byte	0x04, 0x17
        /*000a*/ 	.short	(.L_9 - .L_8)
.L_8:
        /*000c*/ 	.word	0x00000000
        /*0010*/ 	.short	0x0003
        /*0012*/ 	.short	0x0018
        /*0014*/ 	.byte	0x00, 0xf5, 0x21, 0x00


	//----- nvinfo : EIATTR_KPARAM_INFO
	.align		4
.L_9:
        /*0018*/ 	.byte	0x04, 0x17
        /*001a*/ 	.short	(.L_11 - .L_10)
.L_10:
        /*001c*/ 	.word	0x00000000
        /*0020*/ 	.short	0x0002
        /*0022*/ 	.short	0x0010
        /*0024*/ 	.byte	0x00, 0xf0, 0x21, 0x00


	//----- nvinfo : EIATTR_KPARAM_INFO
	.align		4
.L_11:
        /*0028*/ 	.byte	0x04, 0x17
        /*002a*/ 	.short	(.L_13 - .L_12)
.L_12:
        /*002c*/ 	.word	0x00000000
        /*0030*/ 	.short	0x0001
        /*0032*/ 	.short	0x0008
        /*0034*/ 	.byte	0x00, 0xf0, 0x21, 0x00


	//----- nvinfo : EIATTR_KPARAM_INFO
	.align		4
.L_13:
        /*0038*/ 	.byte	0x04, 0x17
        /*003a*/ 	.short	(.L_15 - .L_14)
.L_14:
        /*003c*/ 	.word	0x00000000
        /*0040*/ 	.short	0x0000
        /*0042*/ 	.short	0x0000
        /*0044*/ 	.byte	0x00, 0xf0, 0x21, 0x00


	//----- nvinfo : EIATTR_SPARSE_MMA_MASK
	.align		4
.L_15:
        /*0048*/ 	.byte	0x03, 0x50
        /*004a*/ 	.short	0x0000


	//----- nvinfo : EIATTR_MAXREG_COUNT
	.align		4
        /*004c*/ 	.byte	0x03, 0x1b
        /*004e*/ 	.short	0x00ff


	//----- nvinfo : EIATTR_MERCURY_ISA_VERSION
	.align		4
        /*0050*/ 	.byte	0x03, 0x5f
        /*0052*/ 	.short	0x0101


	//----- nvinfo : EIATTR_INT_WARP_WIDE_INSTR_OFFSETS
	.align		4
        /*0054*/ 	.byte	0x04, 0x31
        /*0056*/ 	.short	(.L_17 - .L_16)


	//   ....[0]....
.L_16:
        /*0058*/ 	.word	0x00000270


	//   ....[1]....
        /*005c*/ 	.word	0x00000280


	//----- nvinfo : EIATTR_VRC_CTA_INIT_COUNT
	.align		4
.L_17:
        /*0060*/ 	.byte	0x02, 0x4a
	.zero		1
	.zero		1


	//----- nvinfo : EIATTR_EXIT_INSTR_OFFSETS
	.align		4
        /*0064*/ 	.byte	0x04, 0x1c
        /*0066*/ 	.short	(.L_19 - .L_18)


	//   ....[0]....
.L_18:
        /*0068*/ 	.word	0x000000f0


	//   ....[1]....
        /*006c*/ 	.word	0x000002d0


	//----- nvinfo : EIATTR_CRS_STACK_SIZE
	.align		4
.L_19:
        /*0070*/ 	.byte	0x04, 0x1e
        /*0072*/ 	.short	(.L_21 - .L_20)
.L_20:
        /*0074*/ 	.word	0x00000000


	//----- nvinfo : EIATTR_CBANK_PARAM_SIZE
	.align		4
.L_21:
        /*0078*/ 	.byte	0x03, 0x19
        /*007a*/ 	.short	0x0020


	//----- nvinfo : EIATTR_PARAM_CBANK
	.align		4
        /*007c*/ 	.byte	0x04, 0x0a
        /*007e*/ 	.short	(.L_23 - .L_22)
	.align		4
.L_22:
        /*0080*/ 	.word	index@(.nv.constant0._Z7collatzlllPi)
        /*0084*/ 	.short	0x0380
        /*0086*/ 	.short	0x0020


	//----- nvinfo : EIATTR_SW_WAR
	.align		4
.L_23:
        /*0088*/ 	.byte	0x04, 0x36
        /*008a*/ 	.short	(.L_25 - .L_24)
.L_24:
        /*008c*/ 	.word	0x00000008
.L_25:


//--------------------- .nv.callgraph             --------------------------
	.section	.nv.callgraph,"",@"SHT_CUDA_CALLGRAPH"
	.align	4
	.sectionentsize	8
	.align		4
        /*0000*/ 	.word	0x00000000
	.align		4
        /*0004*/ 	.word	0xffffffff
	.align		4
        /*0008*/ 	.word	0x00000000
	.align		4
        /*000c*/ 	.word	0xfffffffe
	.align		4
        /*0010*/ 	.word	0x00000000
	.align		4
        /*0014*/ 	.word	0xfffffffd
	.align		4
        /*0018*/ 	.word	0x00000000
	.align		4
        /*001c*/ 	.word	0xfffffffc


//--------------------- .text._Z7collatzlllPi     --------------------------
	.section	.text._Z7collatzlllPi,"ax",@progbits
	.align	128
.text._Z7collatzlllPi:
        .type           _Z7collatzlllPi,@function
        .size           _Z7collatzlllPi,(.L_x_3 - _Z7collatzlllPi)
        .other          _Z7collatzlllPi,@"STO_CUDA_ENTRY STV_DEFAULT"
_Z7collatzlllPi:
[----:B------:R-:W-:Y:S01]  /*0000*/  LDC R1, c[0x0][0x37c] ;  /* 0x0000df00ff017b82 */ /* 0x000fe20000000800 */
[----:B------:R-:W0:Y:S07]  /*0010*/  S2R R2, SR_TID.X ;  /* 0x0000000000027919 */ /* 0x000e2e0000002100 */
[----:B------:R-:W0:Y:S01]  /*0020*/  S2UR UR4, SR_CTAID.X ;  /* 0x00000000000479c3 */ /* 0x000e220000002500 */
[----:B------:R-:W1:Y:S01]  /*0030*/  LDCU.64 UR6, c[0x0][0x390] ;  /* 0x00007200ff0677ac */ /* 0x000e620008000a00 */
[----:B------:R-:W-:Y:S01]  /*0040*/  IMAD.MOV.U32 R3, RZ, RZ, RZ ;  /* 0x000000ffff037224 */ /* 0x000fe200078e00ff */
[----:B------:R-:W2:Y:S05]  /*0050*/  LDCU.64 UR8, c[0x0][0x388] ;  /* 0x00007100ff0877ac */ /* 0x000eaa0008000a00 */
[----:B------:R-:W0:Y:S08]  /*0060*/  LDC R7, c[0x0][0x360] ;  /* 0x0000d800ff077b82 */ /* 0x000e300000000800 */
[----:B------:R-:W3:Y:S01]  /*0070*/  LDC.64 R4, c[0x0][0x380] ;  /* 0x0000e000ff047b82 */ /* 0x000ee20000000a00 */
[----:B0-----:R-:W-:-:S04]  /*0080*/  IMAD.WIDE.U32 R2, R7, UR4, R2 ;  /* 0x0000000407027c25 */ /* 0x001fc8000f8e0002 */
[----:B-1----:R-:W-:Y:S02]  /*0090*/  IMAD R3, R3, UR6, RZ ;  /* 0x0000000603037c24 */ /* 0x002fe4000f8e02ff */
[----:B---3--:R-:W-:-:S04]  /*00a0*/  IMAD.WIDE.U32 R4, R2, UR6, R4 ;  /* 0x0000000602047c25 */ /* 0x008fc8000f8e0004 */
[----:B------:R-:W-:Y:S01]  /*00b0*/  IMAD R3, R2, UR7, R3 ;  /* 0x0000000702037c24 */ /* 0x000fe2000f8e0203 */
[----:B--2---:R-:W-:-:S03]  /*00c0*/  ISETP.GE.U32.AND P0, PT, R4, UR8, PT ;  /* 0x0000000804007c0c */ /* 0x004fc6000bf06070 */
[----:B------:R-:W-:-:S05]  /*00d0*/  IMAD.IADD R0, R5, 0x1, R3 ;  /* 0x0000000105007824 */ /* 0x000fca00078e0203 */
[----:B------:R-:W-:-:S13]  /*00e0*/  ISETP.GE.AND.EX P0, PT, R0, UR9, PT, P0 ;  /* 0x0000000900007c0c */ /* 0x000fda000bf06300 */
[----:B------:R-:W-:Y:S05]  /*00f0*/  @P0 EXIT ;  /* 0x000000000000094d */ /* 0x000fea0003800000 */
[----:B------:R-:W-:Y:S01]  /*0100*/  HFMA2 R8, -RZ, RZ, 0, 5.9604644775390625e-08 ;  /* 0x00000001ff087431 */ /* 0x000fe200000001ff */
[----:B------:R-:W-:Y:S01]  /*0110*/  BSSY.RECONVERGENT B0, `(.L_x_0) ;  /* 0x0000013000007945 */ /* 0x000fe20003800200 */
[----:B------:R-:W0:Y:S05]  /*0120*/  LDCU.64 UR6, c[0x0][0x358] ;  /* 0x00006b00ff0677ac */ /* 0x000e2a0008000a00 */
.L_x_1:
[----:B------:R-:W-:Y:S01]  /*0130*/  LOP3.LUT R2, R4, 0x1, RZ, 0xc0, !PT ;  /* 0x0000000104027812 */ /* 0x000fe200078ec0ff */
[----:B------:R-:W-:Y:S01]  /*0140*/  IMAD.MOV.U32 R7, RZ, RZ, R0 ;  /* 0x000000ffff077224 */ /* 0x000fe200078e0000 */
[----:B------:R-:W-:Y:S01]  /*0150*/  MOV R6, R4 ;  /* 0x0000000400067202 */ /* 0x000fe20000000f00 */
[----:B------:R-:W-:Y:S01]  /*0160*/  VIADD R8, R8, 0x1 ;  /* 0x0000000108087836 */ /* 0x000fe20000000000 */
[----:B------:R-:W-:-:S04]  /*0170*/  ISETP.NE.U32.AND P0, PT, R2, 0x1, PT ;  /* 0x000000010200780c */ /* 0x000fc80003f05070 */
[----:B------:R-:W-:-:S13]  /*0180*/  ISETP.NE.U32.AND.EX P0, PT, RZ, RZ, PT, P0 ;  /* 0x000000ffff00720c */ /* 0x000fda0003f05100 */
[----:B------:R-:W-:Y:S02]  /*0190*/  @!P0 IMAD.MOV.U32 R2, RZ, RZ, 0x1 ;  /* 0x00000001ff028424 */ /* 0x000fe400078e00ff */
[----:B------:R-:W-:Y:S02]  /*01a0*/  @!P0 IMAD.MOV.U32 R3, RZ, RZ, 0x0 ;  /* 0x00000000ff038424 */ /* 0x000fe400078e00ff */
[----:B------:R-:W-:Y:S02]  /*01b0*/  @!P0 IMAD R5, R0, 0x3, RZ ;  /* 0x0000000300058824 */ /* 0x000fe400078e02ff */
[----:B------:R-:W-:-:S04]  /*01c0*/  @!P0 IMAD.WIDE.U32 R2, R4, 0x3, R2 ;  /* 0x0000000304028825 */ /* 0x000fc800078e0002 */
[----:B------:R-:W-:Y:S01]  /*01d0*/  @!P0 IMAD.MOV.U32 R4, RZ, RZ, R2 ;  /* 0x000000ffff048224 */ /* 0x000fe200078e0002 */
[--C-:B------:R-:W-:Y:S02]  /*01e0*/  @P0 SHF.R.S64 R4, R6, 0x1, R7.reuse ;  /* 0x0000000106040819 */ /* 0x100fe40000001007 */
[----:B------:R-:W-:Y:S02]  /*01f0*/  @!P0 IADD3 R0, PT, PT, R3, R5, RZ ;  /* 0x0000000503008210 */ /* 0x000fe40007ffe0ff */
[----:B------:R-:W-:Y:S02]  /*0200*/  @P0 SHF.R.S32.HI R0, RZ, 0x1, R7 ;  /* 0x00000001ff000819 */ /* 0x000fe40000011407 */
[----:B------:R-:W-:-:S04]  /*0210*/  ISETP.NE.U32.AND P0, PT, R4, 0x1, PT ;  /* 0x000000010400780c */ /* 0x000fc80003f05070 */
[----:B------:R-:W-:-:S13]  /*0220*/  ISETP.NE.AND.EX P0, PT, R0, RZ, PT, P0 ;  /* 0x000000ff0000720c */ /* 0x000fda0003f05300 */
[----:B------:R-:W-:Y:S05]  /*0230*/  @P0 BRA `(.L_x_1) ;  /* 0xfffffffc00bc0947 */ /* 0x000fea000383ffff */
[----:B0-----:R-:W-:Y:S05]  /*0240*/  BSYNC.RECONVERGENT B0 ;  /* 0x0000000000007941 */ /* 0x001fea0003800200 */
.L_x_0:
[----:B------:R-:W0:Y:S01]  /*0250*/  S2R R0, SR_LANEID ;  /* 0x0000000000007919 */ /* 0x000e220000000000 */
[----:B------:R-:W1:Y:S01]  /*0260*/  LDC.64 R2, c[0x0][0x398] ;  /* 0x0000e600ff027b82 */ /* 0x000e620000000a00 */
[----:B------:R-:W-:Y:S01]  /*0270*/  VOTEU.ANY UR4, UPT, PT ;  /* 0x0000000000047886 */ /* 0x000fe200038e0100 */
[----:B------:R-:W-:Y:S01]  /*0280*/  CREDUX.MAX.S32 UR5, R8 ;  /* 0x00000000080572cc */ /* 0x000fe20000000200 */
[----:B------:R-:W-:-:S12]  /*0290*/  UFLO.U32 UR4, UR4 ;  /* 0x00000004000472bd */ /* 0x000fd800080e0000 */
[----:B------:R-:W-:Y:S02]  /*02a0*/  MOV R5, UR5 ;  /* 0x0000000500057c02 */ /* 0x000fe40008000f00 */
[----:B0-----:R-:W-:-:S13]  /*02b0*/  ISETP.EQ.U32.AND P0, PT, R0, UR4, PT ;  /* 0x0000000400007c0c */ /* 0x001fda000bf02070 */
[----:B-1----:R-:W-:Y:S01]  /*02c0*/  @P0 REDG.E.MAX.S32.STRONG.GPU desc[UR6][R2.64], R5 ;  /* 0x000000050200098e */ /* 0x002fe2000d12e306 */
[----:B------:R-:W-:Y:S05]  /*02d0*/  EXIT ;  /* 0x000000000000794d */ /* 0x000fea0003800000 */
.L_x_2:
[----:B------:R-:W-:-:S00]  /*02e0*/  BRA `(.L_x_2) ;  /* 0xfffffffc00fc7947 */ /* 0x000fc0000383ffff */
[----:B------:R-:W-:-:S00]  /*02f0*/  NOP ;  /* 0x0000000000007918 */ /* 0x000fc00000000000 */
        /* <DEDUP_REMOVED lines=8> */
.L_x_3:


//--------------------- .nv.shared.reserved.0     --------------------------
	.section	.nv.shared.reserved.0,"aw",@nobits
	.weak		__nv_reservedSMEM_offset_0_alias
	.size		__nv_reservedSMEM_offset_0_alias, 0, 64
	.other		__nv_reservedSMEM_offset_0_alias,@"STO_CUDA_RESERVED_SHARED STV_DEFAULT"
__nv_reservedSMEM_offset_0_alias:
	.zero		0
	.zero		64


//--------------------- .nv.constant0._Z7collatzlllPi --------------------------
	.section	.nv.constant0._Z7collatzlllPi,"a",@progbits
	.sectionflags	@""
	.align	4
.nv.constant0._Z7collatzlllPi:
	.zero		928


//--------------------- SYMBOLS --------------------------

	.type		.nv.reservedSmem.offset0,@object
	.size		.nv.reservedSmem.offset0,0x4
